//
// Generated by NVIDIA NVVM Compiler
//
// Compiler Build ID: CL-36424714
// Cuda compilation tools, release 13.0, V13.0.88
// Based on NVVM 20.0.0
//

.version 9.0
.target sm_100
.address_size 64

	// .globl	_Z6gpuAddiPfS_

.visible .entry _Z6gpuAddiPfS_(
	.param .u32 _Z6gpuAddiPfS__param_0,
	.param .u64 .ptr .align 1 _Z6gpuAddiPfS__param_1,
	.param .u64 .ptr .align 1 _Z6gpuAddiPfS__param_2
)
{
	.reg .pred 	%p<7>;
	.reg .b32 	%r<27>;
	.reg .b32 	%f<16>;
	.reg .b64 	%rd<24>;

	ld.param.u32 	%r11, [_Z6gpuAddiPfS__param_0];
	ld.param.u64 	%rd7, [_Z6gpuAddiPfS__param_1];
	ld.param.u64 	%rd8, [_Z6gpuAddiPfS__param_2];
	cvta.to.global.u64 	%rd1, %rd7;
	cvta.to.global.u64 	%rd2, %rd8;
	mov.u32 	%r26, %tid.x;
	mov.u32 	%r2, %ntid.x;
	setp.ge.s32 	%p1, %r26, %r11;
	@%p1 bra 	$L__BB0_6;
	add.s32 	%r12, %r26, %r2;
	max.u32 	%r13, %r11, %r12;
	setp.lt.u32 	%p2, %r12, %r11;
	selp.u32 	%r14, 1, 0, %p2;
	add.s32 	%r15, %r12, %r14;
	sub.s32 	%r16, %r13, %r15;
	div.u32 	%r17, %r16, %r2;
	add.s32 	%r3, %r17, %r14;
	and.b32  	%r18, %r3, 3;
	setp.eq.s32 	%p3, %r18, 3;
	@%p3 bra 	$L__BB0_4;
	add.s32 	%r19, %r3, 1;
	and.b32  	%r20, %r19, 3;
	mul.wide.u32 	%rd23, %r26, 4;
	mul.wide.u32 	%rd4, %r2, 4;
	neg.s32 	%r24, %r20;
	mad.lo.s32 	%r26, %r2, %r20, %r26;
$L__BB0_3:
	.pragma "nounroll";
	add.s64 	%rd9, %rd2, %rd23;
	ld.global.f32 	%f1, [%rd9];
	add.s64 	%rd10, %rd1, %rd23;
	ld.global.f32 	%f2, [%rd10];
	add.f32 	%f3, %f1, %f2;
	st.global.f32 	[%rd9], %f3;
	add.s64 	%rd23, %rd23, %rd4;
	add.s32 	%r24, %r24, 1;
	setp.ne.s32 	%p4, %r24, 0;
	@%p4 bra 	$L__BB0_3;
$L__BB0_4:
	setp.lt.u32 	%p5, %r3, 3;
	@%p5 bra 	$L__BB0_6;
$L__BB0_5:
	mul.wide.u32 	%rd11, %r26, 4;
	add.s64 	%rd12, %rd2, %rd11;
	ld.global.f32 	%f4, [%rd12];
	add.s64 	%rd13, %rd1, %rd11;
	ld.global.f32 	%f5, [%rd13];
	add.f32 	%f6, %f4, %f5;
	st.global.f32 	[%rd12], %f6;
	add.s32 	%r21, %r26, %r2;
	mul.wide.u32 	%rd14, %r21, 4;
	add.s64 	%rd15, %rd2, %rd14;
	ld.global.f32 	%f7, [%rd15];
	add.s64 	%rd16, %rd1, %rd14;
	ld.global.f32 	%f8, [%rd16];
	add.f32 	%f9, %f7, %f8;
	st.global.f32 	[%rd15], %f9;
	add.s32 	%r22, %r21, %r2;
	mul.wide.u32 	%rd17, %r22, 4;
	add.s64 	%rd18, %rd2, %rd17;
	ld.global.f32 	%f10, [%rd18];
	add.s64 	%rd19, %rd1, %rd17;
	ld.global.f32 	%f11, [%rd19];
	add.f32 	%f12, %f10, %f11;
	st.global.f32 	[%rd18], %f12;
	add.s32 	%r23, %r22, %r2;
	mul.wide.u32 	%rd20, %r23, 4;
	add.s64 	%rd21, %rd2, %rd20;
	ld.global.f32 	%f13, [%rd21];
	add.s64 	%rd22, %rd1, %rd20;
	ld.global.f32 	%f14, [%rd22];
	add.f32 	%f15, %f13, %f14;
	st.global.f32 	[%rd21], %f15;
	add.s32 	%r26, %r23, %r2;
	setp.lt.s32 	%p6, %r26, %r11;
	@%p6 bra 	$L__BB0_5;
$L__BB0_6:
	ret;

}


// ===== COMPILED SASS (sm_100) =====

	.target	sm_100

	.elftype	@"ET_EXEC"


//--------------------- .note.nv.tkinfo           --------------------------
	.section	.note.nv.tkinfo,"",@"SHT_NOTE"
	.sectionflags	@"SHF_NOTE_NV_TKINFO"
	.tkinfo
        /*0018*/ 	.word	0x00000002
        /*0030*/ 	.string	""
        /*0030*/ 	.string	"ptxas"
        /*0030*/ 	.string	"Cuda compilation tools, release 13.0, V13.0.88"
        /*0030*/ 	.string	"Build cuda_13.0.r13.0/compiler.36424714_0"
        /*0030*/ 	.string	"-arch sm_100 -m 64 "



//--------------------- .note.nv.cuinfo           --------------------------
	.section	.note.nv.cuinfo,"",@"SHT_NOTE"
	.sectionflags	@"SHF_NOTE_NV_CUINFO"
        /*0018*/ 	.short	0x0002
        /*001a*/ 	.short	0x0064
        /*001c*/ 	.short	0x0082
	.zero		2


//--------------------- .nv.info                  --------------------------
	.section	.nv.info,"",@"SHT_CUDA_INFO"
	.align	4


	//----- nvinfo : EIATTR_REGCOUNT
	.align		4
        /*0000*/ 	.byte	0x04, 0x2f
        /*0002*/ 	.short	(.L_1 - .L_0)
	.align		4
.L_0:
        /*0004*/ 	.word	index@(_Z6gpuAddiPfS_)
        /*0008*/ 	.word	0x00000018


	//----- nvinfo : EIATTR_FRAME_SIZE
	.align		4
.L_1:
        /*000c*/ 	.byte	0x04, 0x11
        /*000e*/ 	.short	(.L_3 - .L_2)
	.align		4
.L_2:
        /*0010*/ 	.word	index@(_Z6gpuAddiPfS_)
        /*0014*/ 	.word	0x00000000


	//----- nvinfo : EIATTR_MIN_STACK_SIZE
	.align		4
.L_3:
        /*0018*/ 	.byte	0x04, 0x12
        /*001a*/ 	.short	(.L_5 - .L_4)
	.align		4
.L_4:
        /*001c*/ 	.word	index@(_Z6gpuAddiPfS_)
        /*0020*/ 	.word	0x00000000
.L_5:


//--------------------- .nv.compat                --------------------------
	.section	.nv.compat,"",@"SHT_CUDA_COMPAT_INFO"
	.align	4
        /*0000*/ 	.byte	0x02, 0x09, 0x00, 0x00, 0x02, 0x02, 0x01, 0x00, 0x02, 0x05, 0x05, 0x00, 0x03, 0x07, 0x01, 0x01
        /*0010*/ 	.byte	0x02, 0x03, 0x00, 0x00, 0x02, 0x06, 0x01, 0x00, 0x04, 0x0b, 0x08, 0x00, 0x09, 0x00, 0x00, 0x00
        /*0020*/ 	.byte	0x00, 0x00, 0x00, 0x00


//--------------------- .nv.info._Z6gpuAddiPfS_   --------------------------
	.section	.nv.info._Z6gpuAddiPfS_,"",@"SHT_CUDA_INFO"
	.sectionflags	@""
	.align	4


	//----- nvinfo : EIATTR_CUDA_API_VERSION
	.align		4
        /*0000*/ 	.byte	0x04, 0x37
        /*0002*/ 	.short	(.L_7 - .L_6)
.L_6:
        /*0004*/ 	.word	0x00000082


	//----- nvinfo : EIATTR_KPARAM_INFO
	.align		4
.L_7:
        /*0008*/ 	.byte	0x04, 0x17
        /*000a*/ 	.short	(.L_9 - .L_8)
.L_8:
        /*000c*/ 	.word	0x00000000
        /*0010*/ 	.short	0x0002
        /*0012*/ 	.short	0x0010
        /*0014*/ 	.byte	0x00, 0xf5, 0x21, 0x00


	//----- nvinfo : EIATTR_KPARAM_INFO
	.align		4
.L_9:
        /*0018*/ 	.byte	0x04, 0x17
        /*001a*/ 	.short	(.L_11 - .L_10)
.L_10:
        /*001c*/ 	.word	0x00000000
        /*0020*/ 	.short	0x0001
        /*0022*/ 	.short	0x0008
        /*0024*/ 	.byte	0x00, 0xf5, 0x21, 0x00


	//----- nvinfo : EIATTR_KPARAM_INFO
	.align		4
.L_11:
        /*0028*/ 	.byte	0x04, 0x17
        /*002a*/ 	.short	(.L_13 - .L_12)
.L_12:
        /*002c*/ 	.word	0x00000000
        /*0030*/ 	.short	0x0000
        /*0032*/ 	.short	0x0000
        /*0034*/ 	.byte	0x00, 0xf0, 0x11, 0x00


	//----- nvinfo : EIATTR_SPARSE_MMA_MASK
	.align		4
.L_13:
        /*0038*/ 	.byte	0x03, 0x50
        /*003a*/ 	.short	0x0000


	//----- nvinfo : EIATTR_MAXREG_COUNT
	.align		4
        /*003c*/ 	.byte	0x03, 0x1b
        /*003e*/ 	.short	0x00ff


	//----- nvinfo : EIATTR_MERCURY_ISA_VERSION
	.align		4
        /*0040*/ 	.byte	0x03, 0x5f
        /*0042*/ 	.short	0x0101


	//----- nvinfo : EIATTR_VRC_CTA_INIT_COUNT
	.align		4
        /*0044*/ 	.byte	0x02, 0x4a
	.zero		1
	.zero		1


	//----- nvinfo : EIATTR_EXIT_INSTR_OFFSETS
	.align		4
        /*0048*/ 	.byte	0x04, 0x1c
        /*004a*/ 	.short	(.L_15 - .L_14)


	//   ....[0]....
.L_14:
        /*004c*/ 	.word	0x00000050


	//   ....[1]....
        /*0050*/ 	.word	0x00000380


	//   ....[2]....
        /*0054*/ 	.word	0x00000590


	//----- nvinfo : EIATTR_CRS_STACK_SIZE
	.align		4
.L_15:
        /*0058*/ 	.byte	0x04, 0x1e
        /*005a*/ 	.short	(.L_17 - .L_16)
.L_16:
        /*005c*/ 	.word	0x00000000


	//----- nvinfo : EIATTR_CBANK_PARAM_SIZE
	.align		4
.L_17:
        /*0060*/ 	.byte	0x03, 0x19
        /*0062*/ 	.short	0x0018


	//----- nvinfo : EIATTR_PARAM_CBANK
	.align		4
        /*0064*/ 	.byte	0x04, 0x0a
        /*0066*/ 	.short	(.L_19 - .L_18)
	.align		4
.L_18:
        /*0068*/ 	.word	index@(.nv.constant0._Z6gpuAddiPfS_)
        /*006c*/ 	.short	0x0380
        /*006e*/ 	.short	0x0018


	//----- nvinfo : EIATTR_SW_WAR
	.align		4
.L_19:
        /*0070*/ 	.byte	0x04, 0x36
        /*0072*/ 	.short	(.L_21 - .L_20)
.L_20:
        /*0074*/ 	.word	0x00000008
.L_21:


//--------------------- .nv.callgraph             --------------------------
	.section	.nv.callgraph,"",@"SHT_CUDA_CALLGRAPH"
	.align	4
	.sectionentsize	8
	.align		4
        /*0000*/ 	.word	0x00000000
	.align		4
        /*0004*/ 	.word	0xffffffff
	.align		4
        /*0008*/ 	.word	0x00000000
	.align		4
        /*000c*/ 	.word	0xfffffffe
	.align		4
        /*0010*/ 	.word	0x00000000
	.align		4
        /*0014*/ 	.word	0xfffffffd
	.align		4
        /*0018*/ 	.word	0x00000000
	.align		4
        /*001c*/ 	.word	0xfffffffc


//--------------------- .text._Z6gpuAddiPfS_      --------------------------
	.section	.text._Z6gpuAddiPfS_,"ax",@progbits
	.align	128
        .global         _Z6gpuAddiPfS_
        .type           _Z6gpuAddiPfS_,@function
        .size           _Z6gpuAddiPfS_,(.L_x_5 - _Z6gpuAddiPfS_)
        .other          _Z6gpuAddiPfS_,@"STO_CUDA_ENTRY STV_DEFAULT"
_Z6gpuAddiPfS_:
.text._Z6gpuAddiPfS_:
[----:B------:R-:W-:Y:S01]  /*0000*/  LDC R1, c[0x0][0x37c] ;  /* 0x0000df00ff017b82 */ /* 0x000fe20000000800 */
[----:B------:R-:W0:Y:S01]  /*0010*/  S2R R3, SR_TID.X ;  /* 0x0000000000037919 */ /* 0x000e220000002100 */
[----:B------:R-:W0:Y:S06]  /*0020*/  LDCU UR6, c[0x0][0x380] ;  /* 0x00007000ff0677ac */ /* 0x000e2c0008000800 */
[----:B------:R-:W1:Y:S01]  /*0030*/  LDC R0, c[0x0][0x360] ;  /* 0x0000d800ff007b82 */ /* 0x000e620000000800 */
[----:B0-----:R-:W-:-:S13]  /*0040*/  ISETP.GE.AND P0, PT, R3, UR6, PT ;  /* 0x0000000603007c0c */ /* 0x001fda000bf06270 */
[----:B------:R-:W-:Y:S05]  /*0050*/  @P0 EXIT ;  /* 0x000000000000094d */ /* 0x000fea0003800000 */
[----:B-1----:R-:W0:Y:S01]  /*0060*/  I2F.U32.RP R8, R0 ;  /* 0x0000000000087306 */ /* 0x002e220000209000 */
[----:B------:R-:W-:Y:S01]  /*0070*/  IADD3 R2, PT, PT, R3, R0, RZ ;  /* 0x0000000003027210 */ /* 0x000fe20007ffe0ff */
[----:B------:R-:W1:Y:S01]  /*0080*/  LDCU.64 UR4, c[0x0][0x358] ;  /* 0x00006b00ff0477ac */ /* 0x000e620008000a00 */
[----:B------:R-:W-:Y:S01]  /*0090*/  ISETP.NE.U32.AND P2, PT, R0, RZ, PT ;  /* 0x000000ff0000720c */ /* 0x000fe20003f45070 */
[----:B------:R-:W-:Y:S01]  /*00a0*/  BSSY.RECONVERGENT B0, `(.L_x_0) ;  /* 0x000002d000007945 */ /* 0x000fe20003800200 */
[C---:B------:R-:W-:Y:S01]  /*00b0*/  ISETP.GE.U32.AND P0, PT, R2.reuse, UR6, PT ;  /* 0x0000000602007c0c */ /* 0x040fe2000bf06070 */
[----:B------:R-:W2:Y:S01]  /*00c0*/  LDCU.64 UR8, c[0x0][0x390] ;  /* 0x00007200ff0877ac */ /* 0x000ea20008000a00 */
[----:B------:R-:W-:Y:S02]  /*00d0*/  VIMNMX.U32 R7, PT, PT, R2, UR6, !PT ;  /* 0x0000000602077c48 */ /* 0x000fe4000ffe0000 */
[----:B------:R-:W-:Y:S01]  /*00e0*/  SEL R6, RZ, 0x1, P0 ;  /* 0x00000001ff067807 */ /* 0x000fe20000000000 */
[----:B------:R-:W3:Y:S03]  /*00f0*/  LDCU.64 UR10, c[0x0][0x388] ;  /* 0x00007100ff0a77ac */ /* 0x000ee60008000a00 */
[----:B------:R-:W-:Y:S01]  /*0100*/  IADD3 R7, PT, PT, R7, -R2, -R6 ;  /* 0x8000000207077210 */ /* 0x000fe20007ffe806 */
[----:B0-----:R-:W0:Y:S02]  /*0110*/  MUFU.RCP R8, R8 ;  /* 0x0000000800087308 */ /* 0x001e240000001000 */
[----:B0-----:R-:W-:-:S06]  /*0120*/  IADD3 R4, PT, PT, R8, 0xffffffe, RZ ;  /* 0x0ffffffe08047810 */ /* 0x001fcc0007ffe0ff */
[----:B------:R0:W4:Y:S02]  /*0130*/  F2I.FTZ.U32.TRUNC.NTZ R5, R4 ;  /* 0x0000000400057305 */ /* 0x000124000021f000 */
[----:B0-----:R-:W-:Y:S02]  /*0140*/  IMAD.MOV.U32 R4, RZ, RZ, RZ ;  /* 0x000000ffff047224 */ /* 0x001fe400078e00ff */
[----:B----4-:R-:W-:-:S04]  /*0150*/  IMAD.MOV R9, RZ, RZ, -R5 ;  /* 0x000000ffff097224 */ /* 0x010fc800078e0a05 */
[----:B------:R-:W-:-:S04]  /*0160*/  IMAD R9, R9, R0, RZ ;  /* 0x0000000009097224 */ /* 0x000fc800078e02ff */
[----:B------:R-:W-:-:S06]  /*0170*/  IMAD.HI.U32 R8, R5, R9, R4 ;  /* 0x0000000905087227 */ /* 0x000fcc00078e0004 */
[----:B------:R-:W-:-:S05]  /*0180*/  IMAD.HI.U32 R5, R8, R7, RZ ;  /* 0x0000000708057227 */ /* 0x000fca00078e00ff */
[----:B------:R-:W-:-:S05]  /*0190*/  IADD3 R2, PT, PT, -R5, RZ, RZ ;  /* 0x000000ff05027210 */ /* 0x000fca0007ffe1ff */
[----:B------:R-:W-:-:S05]  /*01a0*/  IMAD R7, R0, R2, R7 ;  /* 0x0000000200077224 */ /* 0x000fca00078e0207 */
[----:B------:R-:W-:-:S13]  /*01b0*/  ISETP.GE.U32.AND P0, PT, R7, R0, PT ;  /* 0x000000000700720c */ /* 0x000fda0003f06070 */
[----:B------:R-:W-:Y:S01]  /*01c0*/  @P0 IMAD.IADD R7, R7, 0x1, -R0 ;  /* 0x0000000107070824 */ /* 0x000fe200078e0a00 */
[----:B------:R-:W-:-:S04]  /*01d0*/  @P0 IADD3 R5, PT, PT, R5, 0x1, RZ ;  /* 0x0000000105050810 */ /* 0x000fc80007ffe0ff */
[----:B------:R-:W-:-:S13]  /*01e0*/  ISETP.GE.U32.AND P1, PT, R7, R0, PT ;  /* 0x000000000700720c */ /* 0x000fda0003f26070 */
[----:B------:R-:W-:Y:S01]  /*01f0*/  @P1 VIADD R5, R5, 0x1 ;  /* 0x0000000105051836 */ /* 0x000fe20000000000 */
[----:B------:R-:W-:-:S04]  /*0200*/  @!P2 LOP3.LUT R5, RZ, R0, RZ, 0x33, !PT ;  /* 0x00000000ff05a212 */ /* 0x000fc800078e33ff */
[----:B------:R-:W-:-:S04]  /*0210*/  IADD3 R2, PT, PT, R6, R5, RZ ;  /* 0x0000000506027210 */ /* 0x000fc80007ffe0ff */
[C---:B------:R-:W-:Y:S02]  /*0220*/  LOP3.LUT R4, R2.reuse, 0x3, RZ, 0xc0, !PT ;  /* 0x0000000302047812 */ /* 0x040fe400078ec0ff */
[----:B------:R-:W-:Y:S02]  /*0230*/  ISETP.GE.U32.AND P0, PT, R2, 0x3, PT ;  /* 0x000000030200780c */ /* 0x000fe40003f06070 */
[----:B------:R-:W-:-:S13]  /*0240*/  ISETP.NE.AND P1, PT, R4, 0x3, PT ;  /* 0x000000030400780c */ /* 0x000fda0003f25270 */
[----:B-123--:R-:W-:Y:S05]  /*0250*/  @!P1 BRA `(.L_x_1) ;  /* 0x0000000000449947 */ /* 0x00efea0003800000 */
[----:B------:R-:W-:Y:S02]  /*0260*/  VIADD R2, R2, 0x1 ;  /* 0x0000000102027836 */ /* 0x000fe40000000000 */
[----:B------:R-:W-:-:S03]  /*0270*/  IMAD.WIDE.U32 R4, R3, 0x4, RZ ;  /* 0x0000000403047825 */ /* 0x000fc600078e00ff */
[----:B------:R-:W-:-:S05]  /*0280*/  LOP3.LUT R2, R2, 0x3, RZ, 0xc0, !PT ;  /* 0x0000000302027812 */ /* 0x000fca00078ec0ff */
[C---:B------:R-:W-:Y:S01]  /*0290*/  IMAD R3, R2.reuse, R0, R3 ;  /* 0x0000000002037224 */ /* 0x040fe200078e0203 */
[----:B------:R-:W-:-:S07]  /*02a0*/  IADD3 R2, PT, PT, -R2, RZ, RZ ;  /* 0x000000ff02027210 */ /* 0x000fce0007ffe1ff */
.L_x_2:
[C---:B------:R-:W-:Y:S02]  /*02b0*/  IADD3 R8, P2, PT, R4.reuse, UR10, RZ ;  /* 0x0000000a04087c10 */ /* 0x040fe4000ff5e0ff */
[----:B0-----:R-:W-:Y:S02]  /*02c0*/  IADD3 R6, P1, PT, R4, UR8, RZ ;  /* 0x0000000804067c10 */ /* 0x001fe4000ff3e0ff */
[C---:B------:R-:W-:Y:S02]  /*02d0*/  IADD3.X R9, PT, PT, R5.reuse, UR11, RZ, P2, !PT ;  /* 0x0000000b05097c10 */ /* 0x040fe400097fe4ff */
[----:B------:R-:W-:-:S04]  /*02e0*/  IADD3.X R7, PT, PT, R5, UR9, RZ, P1, !PT ;  /* 0x0000000905077c10 */ /* 0x000fc80008ffe4ff */
[----:B------:R-:W2:Y:S04]  /*02f0*/  LDG.E R9, desc[UR4][R8.64] ;  /* 0x0000000408097981 */ /* 0x000ea8000c1e1900 */
[----:B------:R-:W2:Y:S01]  /*0300*/  LDG.E R10, desc[UR4][R6.64] ;  /* 0x00000004060a7981 */ /* 0x000ea2000c1e1900 */
[----:B------:R-:W-:Y:S02]  /*0310*/  VIADD R2, R2, 0x1 ;  /* 0x0000000102027836 */ /* 0x000fe40000000000 */
[----:B------:R-:W-:-:S03]  /*0320*/  IMAD.WIDE.U32 R4, R0, 0x4, R4 ;  /* 0x0000000400047825 */ /* 0x000fc600078e0004 */
[----:B------:R-:W-:Y:S01]  /*0330*/  ISETP.NE.AND P1, PT, R2, RZ, PT ;  /* 0x000000ff0200720c */ /* 0x000fe20003f25270 */
[----:B--2---:R-:W-:-:S05]  /*0340*/  FADD R11, R10, R9 ;  /* 0x000000090a0b7221 */ /* 0x004fca0000000000 */
[----:B------:R0:W-:Y:S07]  /*0350*/  STG.E desc[UR4][R6.64], R11 ;  /* 0x0000000b06007986 */ /* 0x0001ee000c101904 */
[----:B------:R-:W-:Y:S05]  /*0360*/  @P1 BRA `(.L_x_2) ;  /* 0xfffffffc00d01947 */ /* 0x000fea000383ffff */
.L_x_1:
[----:B------:R-:W-:Y:S05]  /*0370*/  BSYNC.RECONVERGENT B0 ;  /* 0x0000000000007941 */ /* 0x000fea0003800200 */
.L_x_0:
[----:B------:R-:W-:Y:S05]  /*0380*/  @!P0 EXIT ;  /* 0x000000000000894d */ /* 0x000fea0003800000 */
.L_x_3:
[----:B0-----:R-:W0:Y:S08]  /*0390*/  LDC.64 R6, c[0x0][0x388] ;  /* 0x0000e200ff067b82 */ /* 0x001e300000000a00 */
[----:B--2---:R-:W1:Y:S01]  /*03a0*/  LDC.64 R4, c[0x0][0x390] ;  /* 0x0000e400ff047b82 */ /* 0x004e620000000a00 */
[----:B0-----:R-:W-:-:S06]  /*03b0*/  IMAD.WIDE.U32 R10, R3, 0x4, R6 ;  /* 0x00000004030a7825 */ /* 0x001fcc00078e0006 */
[----:B------:R-:W2:Y:S01]  /*03c0*/  LDG.E R11, desc[UR4][R10.64] ;  /* 0x000000040a0b7981 */ /* 0x000ea2000c1e1900 */
[----:B-1----:R-:W-:-:S05]  /*03d0*/  IMAD.WIDE.U32 R8, R3, 0x4, R4 ;  /* 0x0000000403087825 */ /* 0x002fca00078e0004 */
[----:B------:R-:W2:Y:S01]  /*03e0*/  LDG.E R2, desc[UR4][R8.64] ;  /* 0x0000000408027981 */ /* 0x000ea2000c1e1900 */
[----:B------:R-:W-:-:S05]  /*03f0*/  IADD3 R15, PT, PT, R0, R3, RZ ;  /* 0x00000003000f7210 */ /* 0x000fca0007ffe0ff */
[----:B------:R-:W-:-:S04]  /*0400*/  IMAD.WIDE.U32 R12, R15, 0x4, R6 ;  /* 0x000000040f0c7825 */ /* 0x000fc800078e0006 */
[----:B--2---:R-:W-:Y:S01]  /*0410*/  FADD R17, R2, R11 ;  /* 0x0000000b02117221 */ /* 0x004fe20000000000 */
[----:B------:R-:W-:-:S04]  /*0420*/  IMAD.WIDE.U32 R2, R15, 0x4, R4 ;  /* 0x000000040f027825 */ /* 0x000fc800078e0004 */
[----:B------:R0:W-:Y:S04]  /*0430*/  STG.E desc[UR4][R8.64], R17 ;  /* 0x0000001108007986 */ /* 0x0001e8000c101904 */
[----:B------:R-:W2:Y:S04]  /*0440*/  LDG.E R13, desc[UR4][R12.64] ;  /* 0x000000040c0d7981 */ /* 0x000ea8000c1e1900 */
[----:B------:R-:W2:Y:S01]  /*0450*/  LDG.E R14, desc[UR4][R2.64] ;  /* 0x00000004020e7981 */ /* 0x000ea2000c1e1900 */
[----:B------:R-:W-:-:S04]  /*0460*/  IMAD.IADD R21, R15, 0x1, R0 ;  /* 0x000000010f157824 */ /* 0x000fc800078e0200 */
[----:B------:R-:W-:-:S04]  /*0470*/  IMAD.WIDE.U32 R10, R21, 0x4, R4 ;  /* 0x00000004150a7825 */ /* 0x000fc800078e0004 */
[----:B--2---:R-:W-:Y:S01]  /*0480*/  FADD R19, R14, R13 ;  /* 0x0000000d0e137221 */ /* 0x004fe20000000000 */
[----:B------:R-:W-:-:S04]  /*0490*/  IMAD.WIDE.U32 R14, R21, 0x4, R6 ;  /* 0x00000004150e7825 */ /* 0x000fc800078e0006 */
[----:B------:R1:W-:Y:S04]  /*04a0*/  STG.E desc[UR4][R2.64], R19 ;  /* 0x0000001302007986 */ /* 0x0003e8000c101904 */
[----:B------:R-:W0:Y:S04]  /*04b0*/  LDG.E R15, desc[UR4][R14.64] ;  /* 0x000000040e0f7981 */ /* 0x000e28000c1e1900 */
[----:B------:R-:W0:Y:S01]  /*04c0*/  LDG.E R16, desc[UR4][R10.64] ;  /* 0x000000040a107981 */ /* 0x000e22000c1e1900 */
[----:B------:R-:W-:-:S05]  /*04d0*/  IADD3 R21, PT, PT, R21, R0, RZ ;  /* 0x0000000015157210 */ /* 0x000fca0007ffe0ff */
[----:B------:R-:W-:-:S04]  /*04e0*/  IMAD.WIDE.U32 R6, R21, 0x4, R6 ;  /* 0x0000000415067825 */ /* 0x000fc800078e0006 */
[----:B------:R-:W-:-:S04]  /*04f0*/  IMAD.WIDE.U32 R4, R21, 0x4, R4 ;  /* 0x0000000415047825 */ /* 0x000fc800078e0004 */
[----:B0-----:R-:W-:-:S05]  /*0500*/  FADD R9, R16, R15 ;  /* 0x0000000f10097221 */ /* 0x001fca0000000000 */
[----:B------:R2:W-:Y:S04]  /*0510*/  STG.E desc[UR4][R10.64], R9 ;  /* 0x000000090a007986 */ /* 0x0005e8000c101904 */
[----:B------:R-:W3:Y:S04]  /*0520*/  LDG.E R7, desc[UR4][R6.64] ;  /* 0x0000000406077981 */ /* 0x000ee8000c1e1900 */
[----:B------:R-:W3:Y:S01]  /*0530*/  LDG.E R8, desc[UR4][R4.64] ;  /* 0x0000000404087981 */ /* 0x000ee2000c1e1900 */
[----:B-1----:R-:W-:-:S04]  /*0540*/  IADD3 R3, PT, PT, R21, R0, RZ ;  /* 0x0000000015037210 */ /* 0x002fc80007ffe0ff */
[----:B------:R-:W-:Y:S01]  /*0550*/  ISETP.GE.AND P0, PT, R3, UR6, PT ;  /* 0x0000000603007c0c */ /* 0x000fe2000bf06270 */
[----:B---3--:R-:W-:-:S05]  /*0560*/  FADD R13, R8, R7 ;  /* 0x00000007080d7221 */ /* 0x008fca0000000000 */
[----:B------:R2:W-:Y:S07]  /*0570*/  STG.E desc[UR4][R4.64], R13 ;  /* 0x0000000d04007986 */ /* 0x0005ee000c101904 */
[----:B------:R-:W-:Y:S05]  /*0580*/  @!P0 BRA `(.L_x_3) ;  /* 0xfffffffc00808947 */ /* 0x000fea000383ffff */
[----:B------:R-:W-:Y:S05]  /*0590*/  EXIT ;  /* 0x000000000000794d */ /* 0x000fea0003800000 */
.L_x_4:
[----:B------:R-:W-:-:S00]  /*05a0*/  BRA `(.L_x_4) ;  /* 0xfffffffc00fc7947 */ /* 0x000fc0000383ffff */
[----:B------:R-:W-:-:S00]  /*05b0*/  NOP ;  /* 0x0000000000007918 */ /* 0x000fc00000000000 */
        /* <DEDUP_REMOVED lines=12> */
.L_x_5:


//--------------------- .nv.shared.reserved.0     --------------------------
	.section	.nv.shared.reserved.0,"aw",@nobits
	.weak		__nv_reservedSMEM_offset_0_alias
	.size		__nv_reservedSMEM_offset_0_alias, 0, 64
	.other		__nv_reservedSMEM_offset_0_alias,@"STO_CUDA_RESERVED_SHARED STV_DEFAULT"
__nv_reservedSMEM_offset_0_alias:
	.zero		0
	.zero		64


//--------------------- .nv.constant0._Z6gpuAddiPfS_ --------------------------
	.section	.nv.constant0._Z6gpuAddiPfS_,"a",@progbits
	.sectionflags	@""
	.align	4
.nv.constant0._Z6gpuAddiPfS_:
	.zero		920


//--------------------- SYMBOLS --------------------------

	.type		.nv.reservedSmem.offset0,@object
	.size		.nv.reservedSmem.offset0,0x4
